	.headerflags	@"EF_CUDA_TEXMODE_UNIFIED EF_CUDA_64BIT_ADDRESS EF_CUDA_SM86 EF_CUDA_VIRTUAL_SM(EF_CUDA_SM86)"
	.elftype	@"ET_EXEC"


//--------------------- .nv.info                  --------------------------
	.section	.nv.info,"",@"SHT_CUDA_INFO"
	.align	4


	//----- nvinfo : EIATTR_REGCOUNT
	.align		4
        /*0000*/ 	.byte	0x04, 0x2f
        /*0002*/ 	.short	(.L_1 - .L_0)
	.align		4
.L_0:
        /*0004*/ 	.word	index@(triton_red_fused__to_copy_clone_gt_mean_mse_loss_mse_loss_backward_neg_where_2)
        /*0008*/ 	.word	0x00000025


	//----- nvinfo : EIATTR_MIN_STACK_SIZE
	.align		4
.L_1:
        /*000c*/ 	.byte	0x04, 0x12
        /*000e*/ 	.short	(.L_3 - .L_2)
	.align		4
.L_2:
        /*0010*/ 	.word	index@(triton_red_fused__to_copy_clone_gt_mean_mse_loss_mse_loss_backward_neg_where_2)
        /*0014*/ 	.word	0x00000000


	//----- nvinfo : EIATTR_FRAME_SIZE
	.align		4
.L_3:
        /*0018*/ 	.byte	0x04, 0x11
        /*001a*/ 	.short	(.L_5 - .L_4)
	.align		4
.L_4:
        /*001c*/ 	.word	index@(triton_red_fused__to_copy_clone_gt_mean_mse_loss_mse_loss_backward_neg_where_2)
        /*0020*/ 	.word	0x00000000


	//----- nvinfo : EIATTR_MIN_STACK_SIZE
	.align		4
.L_5:
        /*0024*/ 	.byte	0x04, 0x12
        /*0026*/ 	.short	(.L_7 - .L_6)
	.align		4
.L_6:
        /*0028*/ 	.word	index@(triton_red_fused__to_copy_clone_gt_mean_mse_loss_mse_loss_backward_neg_where_2)
        /*002c*/ 	.word	0x00000000
.L_7:


//--------------------- .nv.info.triton_red_fused__to_copy_clone_gt_mean_mse_loss_mse_loss_backward_neg_where_2 --------------------------
	.section	.nv.info.triton_red_fused__to_copy_clone_gt_mean_mse_loss_mse_loss_backward_neg_where_2,"",@"SHT_CUDA_INFO"
	.sectionflags	@""
	.align	4


	//----- nvinfo : EIATTR_CUDA_API_VERSION
	.align		4
        /*0000*/ 	.byte	0x04, 0x37
        /*0002*/ 	.short	(.L_9 - .L_8)
.L_8:
        /*0004*/ 	.word	0x0000007c


	//----- nvinfo : EIATTR_SW2861232_WAR
	.align		4
.L_9:
        /*0008*/ 	.byte	0x01, 0x35
	.zero		2


	//----- nvinfo : EIATTR_PARAM_CBANK
	.align		4
        /*000c*/ 	.byte	0x04, 0x0a
        /*000e*/ 	.short	(.L_11 - .L_10)
	.align		4
.L_10:
        /*0010*/ 	.word	index@(.nv.constant0.triton_red_fused__to_copy_clone_gt_mean_mse_loss_mse_loss_backward_neg_where_2)
        /*0014*/ 	.short	0x0160
        /*0016*/ 	.short	0x0030


	//----- nvinfo : EIATTR_CBANK_PARAM_SIZE
	.align		4
.L_11:
        /*0018*/ 	.byte	0x03, 0x19
        /*001a*/ 	.short	0x0030


	//----- nvinfo : EIATTR_KPARAM_INFO
	.align		4
        /*001c*/ 	.byte	0x04, 0x17
        /*001e*/ 	.short	(.L_13 - .L_12)
.L_12:
        /*0020*/ 	.word	0x00000000
        /*0024*/ 	.short	0x0005
        /*0026*/ 	.short	0x0028
        /*0028*/ 	.byte	0x00, 0xf4, 0x21, 0x00


	//----- nvinfo : EIATTR_KPARAM_INFO
	.align		4
.L_13:
        /*002c*/ 	.byte	0x04, 0x17
        /*002e*/ 	.short	(.L_15 - .L_14)
.L_14:
        /*0030*/ 	.word	0x00000000
        /*0034*/ 	.short	0x0004
        /*0036*/ 	.short	0x0020
        /*0038*/ 	.byte	0x00, 0xf0, 0x11, 0x00


	//----- nvinfo : EIATTR_KPARAM_INFO
	.align		4
.L_15:
        /*003c*/ 	.byte	0x04, 0x17
        /*003e*/ 	.short	(.L_17 - .L_16)
.L_16:
        /*0040*/ 	.word	0x00000000
        /*0044*/ 	.short	0x0003
        /*0046*/ 	.short	0x0018
        /*0048*/ 	.byte	0x00, 0xf4, 0x21, 0x00


	//----- nvinfo : EIATTR_KPARAM_INFO
	.align		4
.L_17:
        /*004c*/ 	.byte	0x04, 0x17
        /*004e*/ 	.short	(.L_19 - .L_18)
.L_18:
        /*0050*/ 	.word	0x00000000
        /*0054*/ 	.short	0x0002
        /*0056*/ 	.short	0x0010
        /*0058*/ 	.byte	0x00, 0xf4, 0x21, 0x00


	//----- nvinfo : EIATTR_KPARAM_INFO
	.align		4
.L_19:
        /*005c*/ 	.byte	0x04, 0x17
        /*005e*/ 	.short	(.L_21 - .L_20)
.L_20:
        /*0060*/ 	.word	0x00000000
        /*0064*/ 	.short	0x0001
        /*0066*/ 	.short	0x0008
        /*0068*/ 	.byte	0x00, 0xf4, 0x21, 0x00


	//----- nvinfo : EIATTR_KPARAM_INFO
	.align		4
.L_21:
        /*006c*/ 	.byte	0x04, 0x17
        /*006e*/ 	.short	(.L_23 - .L_22)
.L_22:
        /*0070*/ 	.word	0x00000000
        /*0074*/ 	.short	0x0000
        /*0076*/ 	.short	0x0000
        /*0078*/ 	.byte	0x00, 0xf4, 0x21, 0x00


	//----- nvinfo : EIATTR_MAXREG_COUNT
	.align		4
.L_23:
        /*007c*/ 	.byte	0x03, 0x1b
        /*007e*/ 	.short	0x0080


	//----- nvinfo : EIATTR_COOP_GROUP_MASK_REGIDS
	.align		4
        /*0080*/ 	.byte	0x04, 0x29
        /*0082*/ 	.short	(.L_25 - .L_24)


	//   ....[0]....
.L_24:
        /*0084*/ 	.word	0xffffffff


	//   ....[1]....
        /*0088*/ 	.word	0xffffffff


	//   ....[2]....
        /*008c*/ 	.word	0xffffffff


	//   ....[3]....
        /*0090*/ 	.word	0xffffffff


	//   ....[4]....
        /*0094*/ 	.word	0xffffffff


	//   ....[5]....
        /*0098*/ 	.word	0xffffffff


	//   ....[6]....
        /*009c*/ 	.word	0xffffffff


	//   ....[7]....
        /*00a0*/ 	.word	0xffffffff


	//   ....[8]....
        /*00a4*/ 	.word	0xffffffff


	//----- nvinfo : EIATTR_COOP_GROUP_INSTR_OFFSETS
	.align		4
.L_25:
        /*00a8*/ 	.byte	0x04, 0x28
        /*00aa*/ 	.short	(.L_27 - .L_26)


	//   ....[0]....
.L_26:
        /*00ac*/ 	.word	0x00000980


	//   ....[1]....
        /*00b0*/ 	.word	0x000009e0


	//   ....[2]....
        /*00b4*/ 	.word	0x00000a00


	//   ....[3]....
        /*00b8*/ 	.word	0x00000a20


	//   ....[4]....
        /*00bc*/ 	.word	0x00000a40


	//   ....[5]....
        /*00c0*/ 	.word	0x00000ac0


	//   ....[6]....
        /*00c4*/ 	.word	0x00000ae0


	//   ....[7]....
        /*00c8*/ 	.word	0x00000b00


	//   ....[8]....
        /*00cc*/ 	.word	0x00000b20


	//----- nvinfo : EIATTR_EXIT_INSTR_OFFSETS
	.align		4
.L_27:
        /*00d0*/ 	.byte	0x04, 0x1c
        /*00d2*/ 	.short	(.L_29 - .L_28)


	//   ....[0]....
.L_28:
        /*00d4*/ 	.word	0x00000b60


	//   ....[1]....
        /*00d8*/ 	.word	0x00000bb0


	//----- nvinfo : EIATTR_REQNTID
	.align		4
.L_29:
        /*00dc*/ 	.byte	0x04, 0x10
        /*00de*/ 	.short	(.L_31 - .L_30)
.L_30:
        /*00e0*/ 	.word	0x00000200
        /*00e4*/ 	.word	0x00000001
        /*00e8*/ 	.word	0x00000001
.L_31:


//--------------------- .nv.callgraph             --------------------------
	.section	.nv.callgraph,"",@"SHT_CUDA_CALLGRAPH"
	.align	4
	.sectionentsize	8
	.align		4
        /*0000*/ 	.word	0x00000000
	.align		4
        /*0004*/ 	.word	0xffffffff
	.align		4
        /*0008*/ 	.word	0x00000000
	.align		4
        /*000c*/ 	.word	0xfffffffe
	.align		4
        /*0010*/ 	.word	0x00000000
	.align		4
        /*0014*/ 	.word	0xfffffffd
	.align		4
        /*0018*/ 	.word	0x00000000
	.align		4
        /*001c*/ 	.word	0xfffffffc


//--------------------- .nv.rel.action            --------------------------
	.section	.nv.rel.action,"",@"SHT_CUDA_RELOCINFO"
	.align	8
	.sectionentsize	8
        /*0000*/ 	.byte	0x73, 0x00, 0x00, 0x00, 0x00, 0x00, 0x00, 0x00, 0x00, 0x00, 0x00, 0x11, 0x25, 0x00, 0x05, 0x36


//--------------------- .nv.constant0.triton_red_fused__to_copy_clone_gt_mean_mse_loss_mse_loss_backward_neg_where_2 --------------------------
	.section	.nv.constant0.triton_red_fused__to_copy_clone_gt_mean_mse_loss_mse_loss_backward_neg_where_2,"a",@progbits
	.sectionflags	@""
	.align	4
.nv.constant0.triton_red_fused__to_copy_clone_gt_mean_mse_loss_mse_loss_backward_neg_where_2:
	.zero		400


//--------------------- .text.triton_red_fused__to_copy_clone_gt_mean_mse_loss_mse_loss_backward_neg_where_2 --------------------------
	.section	.text.triton_red_fused__to_copy_clone_gt_mean_mse_loss_mse_loss_backward_neg_where_2,"ax",@progbits
	.sectionflags	@"SHF_BARRIERS=1"
	.sectioninfo	@"SHI_REGISTERS=37"
	.align	128
        .global         triton_red_fused__to_copy_clone_gt_mean_mse_loss_mse_loss_backward_neg_where_2
        .type           triton_red_fused__to_copy_clone_gt_mean_mse_loss_mse_loss_backward_neg_where_2,@function
        .size           triton_red_fused__to_copy_clone_gt_mean_mse_loss_mse_loss_backward_neg_where_2,(.L_x_2 - triton_red_fused__to_copy_clone_gt_mean_mse_loss_mse_loss_backward_neg_where_2)
        .other          triton_red_fused__to_copy_clone_gt_mean_mse_loss_mse_loss_backward_neg_where_2,@"STO_CUDA_ENTRY STV_DEFAULT"
triton_red_fused__to_copy_clone_gt_mean_mse_loss_mse_loss_backward_neg_where_2:
.text.triton_red_fused__to_copy_clone_gt_mean_mse_loss_mse_loss_backward_neg_where_2:
[----:B------:R-:W-:Y:S02]  /*0000*/  IMAD.MOV.U32 R1, RZ, RZ, c[0x0][0x28] ;  /* 0x00000a00ff017624 */ /* 0x000fe400078e00ff */
[----:B------:R-:W0:Y:S01]  /*0010*/  S2R R5, SR_TID.X ;  /* 0x0000000000057919 */ /* 0x000e220000002100 */
[----:B------:R-:W-:Y:S01]  /*0020*/  IMAD.MOV.U32 R19, RZ, RZ, 0x10 ;  /* 0x00000010ff137424 */ /* 0x000fe200078e00ff */
[----:B------:R-:W-:Y:S01]  /*0030*/  MOV R11, 0x8 ;  /* 0x00000008000b7802 */ /* 0x000fe20000000f00 */
[----:B------:R-:W-:Y:S01]  /*0040*/  IMAD.MOV.U32 R15, RZ, RZ, RZ ;  /* 0x000000ffff0f7224 */ /* 0x000fe200078e00ff */
[----:B------:R-:W-:Y:S01]  /*0050*/  MOV R0, RZ ;  /* 0x000000ff00007202 */ /* 0x000fe20000000f00 */
[----:B------:R-:W-:Y:S01]  /*0060*/  IMAD.MOV.U32 R20, RZ, RZ, RZ ;  /* 0x000000ffff147224 */ /* 0x000fe200078e00ff */
[----:B------:R-:W-:Y:S01]  /*0070*/  ULDC.64 UR8, c[0x0][0x118] ;  /* 0x0000460000087ab9 */ /* 0x000fe20000000a00 */
[----:B------:R-:W-:Y:S01]  /*0080*/  IMAD.MOV.U32 R17, RZ, RZ, RZ ;  /* 0x000000ffff117224 */ /* 0x000fe200078e00ff */
[----:B------:R-:W-:Y:S02]  /*0090*/  UMOV UR6, 0xfffff800 ;  /* 0xfffff80000067882 */ /* 0x000fe40000000000 */
[----:B------:R-:W-:-:S02]  /*00a0*/  UMOV UR7, 0xffffffff ;  /* 0xffffffff00077882 */ /* 0x000fc40000000000 */
[----:B------:R-:W-:Y:S01]  /*00b0*/  ULDC.64 UR10, c[0x0][0x160] ;  /* 0x00005800000a7ab9 */ /* 0x000fe20000000a00 */
[C---:B0-----:R-:W-:Y:S01]  /*00c0*/  IMAD.SHL.U32 R13, R5.reuse, 0x4, RZ ;  /* 0x00000004050d7824 */ /* 0x041fe200078e00ff */
[----:B------:R-:W-:Y:S02]  /*00d0*/  SHF.R.U32.HI R14, RZ, 0x1, R5 ;  /* 0x00000001ff0e7819 */ /* 0x000fe40000011605 */
[----:B------:R-:W-:Y:S02]  /*00e0*/  LOP3.LUT R12, R5, 0x1ff, RZ, 0xc0, !PT ;  /* 0x000001ff050c7812 */ /* 0x000fe400078ec0ff */
[----:B------:R-:W-:Y:S02]  /*00f0*/  LOP3.LUT R13, R13, 0x7fc, RZ, 0xc0, !PT ;  /* 0x000007fc0d0d7812 */ /* 0x000fe400078ec0ff */
[----:B------:R-:W-:Y:S01]  /*0100*/  LOP3.LUT R3, R5, 0x1, RZ, 0xc0, !PT ;  /* 0x0000000105037812 */ /* 0x000fe200078ec0ff */
[----:B------:R-:W-:Y:S01]  /*0110*/  IMAD.WIDE.U32 R18, R12, R19, c[0x0][0x170] ;  /* 0x00005c000c127625 */ /* 0x000fe200078e0013 */
[----:B------:R-:W-:-:S02]  /*0120*/  SGXT.U32 R14, R14, 0x8 ;  /* 0x000000080e0e781a */ /* 0x000fc40000000000 */
[----:B------:R-:W-:Y:S01]  /*0130*/  SHF.R.U64 R2, R13, 0x7, RZ ;  /* 0x000000070d027819 */ /* 0x000fe200000012ff */
[----:B------:R-:W-:Y:S01]  /*0140*/  IMAD.MOV.U32 R21, RZ, RZ, R19 ;  /* 0x000000ffff157224 */ /* 0x000fe200078e0013 */
[----:B------:R-:W-:Y:S01]  /*0150*/  LOP3.LUT R5, R5, 0x7f, RZ, 0xc0, !PT ;  /* 0x0000007f05057812 */ /* 0x000fe200078ec0ff */
[----:B------:R-:W-:Y:S01]  /*0160*/  IMAD R14, R14, 0x12, R3 ;  /* 0x000000120e0e7824 */ /* 0x000fe200078e0203 */
[----:B------:R-:W-:Y:S01]  /*0170*/  LOP3.LUT R2, R2, 0xc, RZ, 0xc0, !PT ;  /* 0x0000000c02027812 */ /* 0x000fe200078ec0ff */
[----:B------:R-:W-:Y:S01]  /*0180*/  IMAD.MOV.U32 R3, RZ, RZ, RZ ;  /* 0x000000ffff037224 */ /* 0x000fe200078e00ff */
[----:B------:R-:W-:Y:S01]  /*0190*/  SHF.L.U32 R16, R13, 0x1, RZ ;  /* 0x000000010d107819 */ /* 0x000fe200000006ff */
[----:B------:R-:W-:-:S04]  /*01a0*/  IMAD.WIDE.U32 R10, R12, R11, c[0x0][0x168] ;  /* 0x00005a000c0a7625 */ /* 0x000fc800078e000b */
[----:B------:R-:W-:-:S04]  /*01b0*/  IMAD.WIDE.U32 R2, R5, 0x48, R2 ;  /* 0x0000004805027825 */ /* 0x000fc800078e0002 */
[----:B------:R-:W-:Y:S02]  /*01c0*/  IMAD.SHL.U32 R19, R12, 0x2, RZ ;  /* 0x000000020c137824 */ /* 0x000fe400078e00ff */
.L_x_0:
[----:B------:R-:W-:Y:S01]  /*01d0*/  UIADD3 UR4, UP0, UR6, 0x800, URZ ;  /* 0x0000080006047890 */ /* 0x000fe2000ff1e03f */
[----:B0-----:R-:W-:-:S03]  /*01e0*/  CS2R R8, SRZ ;  /* 0x0000000000087805 */ /* 0x001fc6000001ff00 */
[----:B------:R-:W-:Y:S02]  /*01f0*/  UIADD3.X UR5, URZ, UR7, URZ, UP0, !UPT ;  /* 0x000000073f057290 */ /* 0x000fe400087fe43f */
[----:B------:R-:W-:-:S04]  /*0200*/  IADD3 R4, P1, R13, UR4, RZ ;  /* 0x000000040d047c10 */ /* 0x000fc8000ff3e0ff */
[----:B------:R-:W-:Y:S01]  /*0210*/  ISETP.GE.U32.AND P0, PT, R4, 0x1200, PT ;  /* 0x000012000400780c */ /* 0x000fe20003f06070 */
[----:B------:R-:W-:-:S05]  /*0220*/  IMAD.X R4, RZ, RZ, UR5, P1 ;  /* 0x00000005ff047e24 */ /* 0x000fca00088e06ff */
[----:B------:R-:W-:Y:S02]  /*0230*/  ISETP.GE.U32.AND.EX P0, PT, R4, RZ, PT, P0 ;  /* 0x000000ff0400720c */ /* 0x000fe40003f06100 */
[----:B------:R-:W-:-:S04]  /*0240*/  IADD3 R4, P1, R2, UR10, RZ ;  /* 0x0000000a02047c10 */ /* 0x000fc8000ff3e0ff */
[----:B------:R-:W-:-:S07]  /*0250*/  IADD3.X R5, R3, UR11, RZ, P1, !PT ;  /* 0x0000000b03057c10 */ /* 0x000fce0008ffe4ff */
[----:B------:R0:W2:Y:S04]  /*0260*/  @!P0 LDG.E.EL R8, [R4.64] ;  /* 0x0000000804088981 */ /* 0x0000a8000c2e1900 */
[----:B------:R0:W2:Y:S04]  /*0270*/  @!P0 LDG.E.EL R9, [R4.64+0x24] ;  /* 0x0000240804098981 */ /* 0x0000a8000c2e1900 */
[----:B------:R-:W-:Y:S01]  /*0280*/  BAR.SYNC.DEFER_BLOCKING 0x0 ;  /* 0x0000000000007b1d */ /* 0x000fe20000010000 */
[----:B------:R-:W-:Y:S02]  /*0290*/  IADD3 R6, P1, R12, UR6, RZ ;  /* 0x000000060c067c10 */ /* 0x000fe4000ff3e0ff */
[----:B------:R-:W-:-:S02]  /*02a0*/  PRMT R24, RZ, 0x7610, R24 ;  /* 0x00007610ff187816 */ /* 0x000fc40000000018 */
[C---:B------:R-:W-:Y:S01]  /*02b0*/  IADD3 R22, P4, R6.reuse, 0xa00, RZ ;  /* 0x00000a0006167810 */ /* 0x040fe20007f9e0ff */
[----:B------:R-:W-:Y:S01]  /*02c0*/  IMAD.X R23, RZ, RZ, UR7, P1 ;  /* 0x00000007ff177e24 */ /* 0x000fe200088e06ff */
[C---:B------:R-:W-:Y:S01]  /*02d0*/  IADD3 R7, P5, R6.reuse, 0xc00, RZ ;  /* 0x00000c0006077810 */ /* 0x040fe20007fbe0ff */
[----:B0-----:R-:W-:Y:S01]  /*02e0*/  IMAD.U32 R5, RZ, RZ, UR11 ;  /* 0x0000000bff057e24 */ /* 0x001fe2000f8e00ff */
[----:B------:R-:W-:Y:S02]  /*02f0*/  IADD3 R6, P6, R6, 0xe00, RZ ;  /* 0x00000e0006067810 */ /* 0x000fe40007fde0ff */
[----:B------:R-:W-:Y:S01]  /*0300*/  ISETP.GE.U32.AND P2, PT, R7, 0x1200, PT ;  /* 0x000012000700780c */ /* 0x000fe20003f46070 */
[--C-:B------:R-:W-:Y:S01]  /*0310*/  IMAD.X R7, RZ, RZ, R23.reuse, P4 ;  /* 0x000000ffff077224 */ /* 0x100fe200020e0617 */
[----:B------:R-:W-:Y:S01]  /*0320*/  ISETP.GE.U32.AND P3, PT, R6, 0x1200, PT ;  /* 0x000012000600780c */ /* 0x000fe20003f66070 */
[----:B------:R-:W-:Y:S01]  /*0330*/  IMAD.X R4, RZ, RZ, R23, P6 ;  /* 0x000000ffff047224 */ /* 0x000fe200030e0617 */
[----:B------:R-:W-:-:S02]  /*0340*/  ISETP.GE.U32.AND P1, PT, R22, 0x1200, PT ;  /* 0x000012001600780c */ /* 0x000fc40003f26070 */
[----:B------:R-:W-:Y:S02]  /*0350*/  IADD3.X R6, RZ, R23, RZ, P5, !PT ;  /* 0x00000017ff067210 */ /* 0x000fe40002ffe4ff */
[----:B------:R-:W-:Y:S02]  /*0360*/  ISETP.GE.U32.AND.EX P1, PT, R7, RZ, PT, P1 ;  /* 0x000000ff0700720c */ /* 0x000fe40003f26110 */
[----:B------:R-:W-:Y:S02]  /*0370*/  ISETP.GE.U32.AND.EX P2, PT, R6, RZ, PT, P2 ;  /* 0x000000ff0600720c */ /* 0x000fe40003f46120 */
[----:B------:R-:W-:Y:S01]  /*0380*/  ISETP.GE.U32.AND.EX P3, PT, R4, RZ, PT, P3 ;  /* 0x000000ff0400720c */ /* 0x000fe20003f66130 */
[----:B------:R-:W-:Y:S01]  /*0390*/  IMAD.U32 R4, RZ, RZ, UR10 ;  /* 0x0000000aff047e24 */ /* 0x000fe2000f8e00ff */
[----:B------:R-:W-:Y:S02]  /*03a0*/  PRMT R28, RZ, 0x7610, R28 ;  /* 0x00007610ff1c7816 */ /* 0x000fe4000000001c */
[----:B------:R-:W-:Y:S01]  /*03b0*/  PRMT R26, RZ, 0x7610, R26 ;  /* 0x00007610ff1a7816 */ /* 0x000fe2000000001a */
[----:B------:R-:W-:Y:S01]  /*03c0*/  IMAD.WIDE.U32 R4, R14, 0x2, R4 ;  /* 0x000000020e047825 */ /* 0x000fe200078e0004 */
[----:B--2---:R-:W-:Y:S04]  /*03d0*/  STS.64 [R16], R8 ;  /* 0x0000000810007388 */ /* 0x004fe80000000a00 */
[----:B------:R-:W-:Y:S06]  /*03e0*/  BAR.SYNC.DEFER_BLOCKING 0x0 ;  /* 0x0000000000007b1d */ /* 0x000fec0000010000 */
[----:B------:R-:W2:Y:S04]  /*03f0*/  LDG.E.EF.U16 R30, [R4.64] ;  /* 0x00000008041e7981 */ /* 0x000ea8000c0e1500 */
[----:B------:R-:W3:Y:S04]  /*0400*/  @!P1 LDG.E.EF.U16 R24, [R4.64+0x4] ;  /* 0x0000040804189981 */ /* 0x000ee8000c0e1500 */
[----:B------:R-:W4:Y:S04]  /*0410*/  @!P2 LDG.E.EF.U16 R28, [R4.64+0x8] ;  /* 0x00000808041ca981 */ /* 0x000f28000c0e1500 */
[----:B------:R-:W5:Y:S01]  /*0420*/  @!P3 LDG.E.EF.U16 R26, [R4.64+0xc] ;  /* 0x00000c08041ab981 */ /* 0x000f62000c0e1500 */
[----:B------:R-:W-:Y:S01]  /*0430*/  UISETP.GE.U32.AND UP0, UPT, UR4, 0xa00, UPT ;  /* 0x00000a000400788c */ /* 0x000fe2000bf06070 */
[----:B------:R-:W-:Y:S01]  /*0440*/  IMAD.U32 R31, R9, 0x10000, RZ ;  /* 0x00010000091f7824 */ /* 0x000fe200078e00ff */
[----:B------:R-:W-:Y:S01]  /*0450*/  UIADD3 UR10, UP1, UR10, 0x10, URZ ;  /* 0x000000100a0a7890 */ /* 0x000fe2000ff3e03f */
[----:B------:R-:W0:Y:S01]  /*0460*/  LDS.U16 R7, [R19] ;  /* 0x0000000013077984 */ /* 0x000e220000000400 */
[----:B------:R-:W-:-:S02]  /*0470*/  UISETP.GE.U32.AND.EX UP0, UPT, UR5, URZ, UPT, UP0 ;  /* 0x0000003f0500728c */ /* 0x000fc4000bf06100 */
[----:B------:R-:W-:Y:S01]  /*0480*/  UIADD3.X UR11, URZ, UR11, URZ, UP1, !UPT ;  /* 0x0000000b3f0b7290 */ /* 0x000fe20008ffe43f */
[----:B------:R-:W-:Y:S01]  /*0490*/  LDS.U16 R6, [R19+0x400] ;  /* 0x0004000013067984 */ /* 0x000fe20000000400 */
[----:B------:R-:W-:Y:S02]  /*04a0*/  UMOV UR6, UR4 ;  /* 0x0000000400067c82 */ /* 0x000fe40008000000 */
[----:B------:R-:W-:Y:S01]  /*04b0*/  UMOV UR7, UR5 ;  /* 0x0000000500077c82 */ /* 0x000fe20008000000 */
[----:B------:R-:W1:Y:S04]  /*04c0*/  LDS.U16 R22, [R19+0x800] ;  /* 0x0008000013167984 */ /* 0x000e680000000400 */
[----:B------:R-:W1:Y:S04]  /*04d0*/  LDS.U16 R23, [R19+0xc00] ;  /* 0x000c000013177984 */ /* 0x000e680000000400 */
[----:B------:R-:W-:Y:S01]  /*04e0*/  BAR.SYNC.DEFER_BLOCKING 0x0 ;  /* 0x0000000000007b1d */ /* 0x000fe20000010000 */
[----:B0-----:R-:W-:-:S02]  /*04f0*/  IMAD.U32 R7, R7, 0x10000, RZ ;  /* 0x0001000007077824 */ /* 0x001fc400078e00ff */
[----:B-1----:R-:W-:Y:S01]  /*0500*/  IMAD.U32 R22, R22, 0x10000, RZ ;  /* 0x0001000016167824 */ /* 0x002fe200078e00ff */
[----:B------:R-:W-:Y:S02]  /*0510*/  SHF.L.U32 R23, R23, 0x10, RZ ;  /* 0x0000001017177819 */ /* 0x000fe400000006ff */
[----:B--2---:R0:W-:Y:S01]  /*0520*/  STS.U16 [R19], R30 ;  /* 0x0000001e13007388 */ /* 0x0041e20000000400 */
[----:B------:R-:W-:-:S03]  /*0530*/  IMAD.U32 R27, R30, 0x10000, RZ ;  /* 0x000100001e1b7824 */ /* 0x000fc600078e00ff */
[----:B---3--:R1:W-:Y:S01]  /*0540*/  STS.U16 [R19+0x400], R24 ;  /* 0x0004001813007388 */ /* 0x0083e20000000400 */
[----:B------:R-:W-:Y:S02]  /*0550*/  SHF.L.U32 R29, R24, 0x10, RZ ;  /* 0x00000010181d7819 */ /* 0x000fe400000006ff */
[----:B------:R-:W-:Y:S01]  /*0560*/  FSETP.GT.AND P6, PT, R27, RZ, PT ;  /* 0x000000ff1b00720b */ /* 0x000fe20003fc4000 */
[----:B----4-:R-:W-:Y:S01]  /*0570*/  STS.U16 [R19+0x800], R28 ;  /* 0x0008001c13007388 */ /* 0x010fe20000000400 */
[----:B------:R-:W-:Y:S01]  /*0580*/  FSETP.GT.AND P4, PT, R29, RZ, PT ;  /* 0x000000ff1d00720b */ /* 0x000fe20003f84000 */
[----:B0-----:R-:W-:Y:S02]  /*0590*/  IMAD.U32 R30, R8, 0x10000, RZ ;  /* 0x00010000081e7824 */ /* 0x001fe400078e00ff */
[----:B-----5:R0:W-:Y:S01]  /*05a0*/  STS.U16 [R19+0xc00], R26 ;  /* 0x000c001a13007388 */ /* 0x0201e20000000400 */
[----:B-1----:R-:W-:-:S03]  /*05b0*/  IMAD.MOV.U32 R24, RZ, RZ, 0x3f800000 ;  /* 0x3f800000ff187424 */ /* 0x002fc600078e00ff */
[----:B------:R-:W-:Y:S01]  /*05c0*/  BAR.SYNC.DEFER_BLOCKING 0x0 ;  /* 0x0000000000007b1d */ /* 0x000fe20000010000 */
[----:B0-----:R-:W-:-:S05]  /*05d0*/  SHF.L.U32 R26, R26, 0x10, RZ ;  /* 0x000000101a1a7819 */ /* 0x001fca00000006ff */
[----:B------:R-:W0:Y:S04]  /*05e0*/  LDS.64 R4, [R16] ;  /* 0x0000000010047984 */ /* 0x000e280000000a00 */
[----:B------:R1:W-:Y:S01]  /*05f0*/  @!P0 STG.E.64 [R10.64], R8 ;  /* 0x000000080a008986 */ /* 0x0003e2000c101b08 */
[C---:B0-----:R-:W-:Y:S01]  /*0600*/  IMAD.U32 R25, R4.reuse, 0x10000, RZ ;  /* 0x0001000004197824 */ /* 0x041fe200078e00ff */
[----:B------:R-:W-:Y:S01]  /*0610*/  PRMT R4, R4, 0x7632, R4 ;  /* 0x0000763204047816 */ /* 0x000fe20000000004 */
[----:B------:R-:W-:-:S03]  /*0620*/  IMAD.U32 R29, R5, 0x10000, RZ ;  /* 0x00010000051d7824 */ /* 0x000fc600078e00ff */
[----:B------:R-:W-:Y:S02]  /*0630*/  FSETP.GT.AND P5, PT, R25, RZ, PT ;  /* 0x000000ff1900720b */ /* 0x000fe40003fa4000 */
[----:B------:R-:W-:Y:S02]  /*0640*/  SHF.L.U32 R27, R4, 0x10, RZ ;  /* 0x00000010041b7819 */ /* 0x000fe400000006ff */
[----:B------:R-:W-:Y:S02]  /*0650*/  PRMT R25, R5, 0x7632, R25 ;  /* 0x0000763205197816 */ /* 0x000fe40000000019 */
[C---:B------:R-:W-:Y:S02]  /*0660*/  FSEL R4, R24.reuse, -1, P6 ;  /* 0xbf80000018047808 */ /* 0x040fe40003000000 */
[----:B------:R-:W-:Y:S01]  /*0670*/  FSETP.GT.AND P6, PT, R27, RZ, PT ;  /* 0x000000ff1b00720b */ /* 0x000fe20003fc4000 */
[----:B------:R-:W-:Y:S01]  /*0680*/  IMAD.U32 R27, R25, 0x10000, RZ ;  /* 0x00010000191b7824 */ /* 0x000fe200078e00ff */
[----:B------:R-:W-:-:S02]  /*0690*/  FSEL R5, R24, -1, P5 ;  /* 0xbf80000018057808 */ /* 0x000fc40002800000 */
[----:B------:R-:W-:Y:S02]  /*06a0*/  FSEL R25, R24, -1, P6 ;  /* 0xbf80000018197808 */ /* 0x000fe40003000000 */
[----:B------:R-:W-:Y:S01]  /*06b0*/  FSETP.GT.AND P5, PT, R29, RZ, PT ;  /* 0x000000ff1d00720b */ /* 0x000fe20003fa4000 */
[----:B------:R-:W-:Y:S01]  /*06c0*/  IMAD.U32 R29, R28, 0x10000, RZ ;  /* 0x000100001c1d7824 */ /* 0x000fe200078e00ff */
[----:B------:R-:W-:Y:S01]  /*06d0*/  FSETP.GT.AND P6, PT, R27, RZ, PT ;  /* 0x000000ff1b00720b */ /* 0x000fe20003fc4000 */
[----:B------:R-:W-:Y:S01]  /*06e0*/  FADD R5, R30, -R5 ;  /* 0x800000051e057221 */ /* 0x000fe20000000000 */
[C---:B------:R-:W-:Y:S02]  /*06f0*/  FSEL R28, R24.reuse, -1, P5 ;  /* 0xbf800000181c7808 */ /* 0x040fe40002800000 */
[----:B------:R-:W-:Y:S02]  /*0700*/  FSEL R27, R24, -1, P6 ;  /* 0xbf800000181b7808 */ /* 0x000fe40003000000 */
[----:B------:R-:W-:-:S02]  /*0710*/  FSETP.GT.AND P6, PT, R26, RZ, PT ;  /* 0x000000ff1a00720b */ /* 0x000fc40003fc4000 */
[----:B------:R-:W-:Y:S02]  /*0720*/  FSETP.GT.AND P5, PT, R29, RZ, PT ;  /* 0x000000ff1d00720b */ /* 0x000fe40003fa4000 */
[----:B------:R-:W-:Y:S02]  /*0730*/  PRMT R26, R8, 0x7632, R26 ;  /* 0x00007632081a7816 */ /* 0x000fe4000000001a */
[----:B------:R-:W-:Y:S01]  /*0740*/  PRMT R29, R9, 0x7632, R29 ;  /* 0x00007632091d7816 */ /* 0x000fe2000000001d */
[----:B-1----:R-:W-:Y:S01]  /*0750*/  @!P0 IMAD.MOV.U32 R9, RZ, RZ, R21 ;  /* 0x000000ffff098224 */ /* 0x002fe200078e0015 */
[----:B------:R-:W-:Y:S01]  /*0760*/  SHF.L.U32 R32, R26, 0x10, RZ ;  /* 0x000000101a207819 */ /* 0x000fe200000006ff */
[----:B------:R-:W-:Y:S01]  /*0770*/  FADD R26, R7, -R4 ;  /* 0x80000004071a7221 */ /* 0x000fe20000000000 */
[----:B------:R-:W-:Y:S01]  /*0780*/  FADD R4, R5, R5 ;  /* 0x0000000505047221 */ /* 0x000fe20000000000 */
[----:B------:R-:W-:Y:S01]  /*0790*/  IMAD.U32 R34, R29, 0x10000, RZ ;  /* 0x000100001d227824 */ /* 0x000fe200078e00ff */
[----:B------:R-:W-:Y:S01]  /*07a0*/  FADD R29, R31, -R28 ;  /* 0x8000001c1f1d7221 */ /* 0x000fe20000000000 */
[----:B------:R-:W-:Y:S01]  /*07b0*/  FADD R7, R32, -R25 ;  /* 0x8000001920077221 */ /* 0x000fe20000000000 */
[----:B------:R-:W-:Y:S01]  /*07c0*/  FSEL R28, R24, -1, P4 ;  /* 0xbf800000181c7808 */ /* 0x000fe20002000000 */
[----:B------:R-:W-:Y:S01]  /*07d0*/  FADD R27, R34, -R27 ;  /* 0x8000001b221b7221 */ /* 0x000fe20000000000 */
[----:B------:R-:W-:Y:S01]  /*07e0*/  IMAD.U32 R25, R6, 0x10000, RZ ;  /* 0x0001000006197824 */ /* 0x000fe200078e00ff */
[----:B------:R-:W-:Y:S01]  /*07f0*/  PLOP3.LUT P4, PT, PT, PT, UP0, 0x40, 0x0 ;  /* 0x000000000000781c */ /* 0x000fe20003f8e808 */
[----:B------:R-:W-:Y:S01]  /*0800*/  FADD R5, R7, R7 ;  /* 0x0000000707057221 */ /* 0x000fe20000000000 */
[----:B------:R-:W-:Y:S01]  /*0810*/  FADD R7, R27, R27 ;  /* 0x0000001b1b077221 */ /* 0x000fe20000000000 */
[----:B------:R-:W-:Y:S01]  /*0820*/  FADD R6, R29, R29 ;  /* 0x0000001d1d067221 */ /* 0x000fe20000000000 */
[----:B------:R-:W-:Y:S01]  /*0830*/  FADD R27, R25, -R28 ;  /* 0x8000001c191b7221 */ /* 0x000fe20000000000 */
[----:B------:R-:W-:Y:S01]  /*0840*/  @!P0 MOV R8, R18 ;  /* 0x0000001200088202 */ /* 0x000fe20000000f00 */
[----:B------:R-:W-:Y:S01]  /*0850*/  FFMA R15, R26, R26, R15 ;  /* 0x0000001a1a0f7223 */ /* 0x000fe2000000000f */
[C---:B------:R-:W-:Y:S01]  /*0860*/  FSEL R25, R24.reuse, -1, P5 ;  /* 0xbf80000018197808 */ /* 0x040fe20002800000 */
[----:B------:R-:W-:Y:S01]  /*0870*/  @!P1 FFMA R0, R27, R27, R0 ;  /* 0x0000001b1b009223 */ /* 0x000fe20000000000 */
[----:B------:R-:W-:Y:S01]  /*0880*/  FSEL R24, R24, -1, P6 ;  /* 0xbf80000018187808 */ /* 0x000fe20003000000 */
[----:B------:R0:W-:Y:S01]  /*0890*/  @!P0 STG.E.128 [R8.64], R4 ;  /* 0x0000000408008986 */ /* 0x0001e2000c101d08 */
[----:B------:R-:W-:Y:S01]  /*08a0*/  IADD3 R18, P0, R18, 0x2000, RZ ;  /* 0x0000200012127810 */ /* 0x000fe20007f1e0ff */
[----:B------:R-:W-:Y:S01]  /*08b0*/  FADD R25, R22, -R25 ;  /* 0x8000001916197221 */ /* 0x000fe20000000000 */
[----:B------:R-:W-:Y:S01]  /*08c0*/  IADD3 R10, P1, R10, 0x1000, RZ ;  /* 0x000010000a0a7810 */ /* 0x000fe20007f3e0ff */
[----:B------:R-:W-:-:S02]  /*08d0*/  FADD R24, R23, -R24 ;  /* 0x8000001817187221 */ /* 0x000fc40000000000 */
[----:B------:R-:W-:Y:S01]  /*08e0*/  @!P2 FFMA R20, R25, R25, R20 ;  /* 0x000000191914a223 */ /* 0x000fe20000000014 */
[----:B------:R-:W-:Y:S01]  /*08f0*/  IMAD.X R21, RZ, RZ, R21, P0 ;  /* 0x000000ffff157224 */ /* 0x000fe200000e0615 */
[----:B------:R-:W-:Y:S01]  /*0900*/  @!P3 FFMA R17, R24, R24, R17 ;  /* 0x000000181811b223 */ /* 0x000fe20000000011 */
[----:B------:R-:W-:Y:S01]  /*0910*/  IMAD.X R11, RZ, RZ, R11, P1 ;  /* 0x000000ffff0b7224 */ /* 0x000fe200008e060b */
[----:B------:R-:W-:Y:S05]  /*0920*/  @P4 BRA `(.L_x_0) ;  /* 0xfffff8a000004947 */ /* 0x000fea000383ffff */
[----:B------:R-:W-:Y:S01]  /*0930*/  FADD R15, R15, R0 ;  /* 0x000000000f0f7221 */ /* 0x000fe20000000000 */
[----:B0-----:R-:W0:Y:S03]  /*0940*/  S2R R9, SR_TID.X ;  /* 0x0000000000097919 */ /* 0x001e260000002100 */
[----:B------:R-:W-:Y:S01]  /*0950*/  FADD R20, R20, R15 ;  /* 0x0000000f14147221 */ /* 0x000fe20000000000 */
[----:B------:R-:W-:Y:S03]  /*0960*/  BAR.SYNC.DEFER_BLOCKING 0x0 ;  /* 0x0000000000007b1d */ /* 0x000fe60000010000 */
[----:B------:R-:W-:-:S05]  /*0970*/  FADD R20, R17, R20 ;  /* 0x0000001411147221 */ /* 0x000fca0000000000 */
[----:B------:R-:W1:Y:S01]  /*0980*/  SHFL.BFLY PT, R3, R20, 0x10, 0x1f ;  /* 0x0e001f0014037f89 */ /* 0x000e6200000e0000 */
[C---:B0-----:R-:W-:Y:S02]  /*0990*/  LOP3.LUT P0, RZ, R9.reuse, 0x1f, RZ, 0xc0, !PT ;  /* 0x0000001f09ff7812 */ /* 0x041fe4000780c0ff */
[----:B------:R-:W-:Y:S02]  /*09a0*/  SHF.R.U32.HI R4, RZ, 0x3, R9 ;  /* 0x00000003ff047819 */ /* 0x000fe40000011609 */
[----:B------:R-:W-:Y:S02]  /*09b0*/  ISETP.GE.AND P1, PT, R9, 0x10, PT ;  /* 0x000000100900780c */ /* 0x000fe40003f26270 */
[----:B------:R-:W-:Y:S01]  /*09c0*/  LOP3.LUT R4, R4, 0x3c, RZ, 0xc0, !PT ;  /* 0x0000003c04047812 */ /* 0x000fe200078ec0ff */
[----:B-1----:R-:W-:-:S05]  /*09d0*/  FADD R3, R20, R3 ;  /* 0x0000000314037221 */ /* 0x002fca0000000000 */
[----:B------:R-:W0:Y:S02]  /*09e0*/  SHFL.BFLY PT, R0, R3, 0x8, 0x1f ;  /* 0x0d001f0003007f89 */ /* 0x000e2400000e0000 */
[----:B0-----:R-:W-:-:S05]  /*09f0*/  FADD R0, R3, R0 ;  /* 0x0000000003007221 */ /* 0x001fca0000000000 */
[----:B------:R-:W0:Y:S02]  /*0a00*/  SHFL.BFLY PT, R5, R0, 0x4, 0x1f ;  /* 0x0c801f0000057f89 */ /* 0x000e2400000e0000 */
[----:B0-----:R-:W-:-:S05]  /*0a10*/  FADD R5, R0, R5 ;  /* 0x0000000500057221 */ /* 0x001fca0000000000 */
[----:B------:R-:W0:Y:S02]  /*0a20*/  SHFL.BFLY PT, R2, R5, 0x2, 0x1f ;  /* 0x0c401f0005027f89 */ /* 0x000e2400000e0000 */
[----:B0-----:R-:W-:-:S05]  /*0a30*/  FADD R2, R5, R2 ;  /* 0x0000000205027221 */ /* 0x001fca0000000000 */
[----:B------:R-:W0:Y:S02]  /*0a40*/  SHFL.BFLY PT, R7, R2, 0x1, 0x1f ;  /* 0x0c201f0002077f89 */ /* 0x000e2400000e0000 */
[----:B0-----:R-:W-:-:S05]  /*0a50*/  FADD R7, R2, R7 ;  /* 0x0000000702077221 */ /* 0x001fca0000000000 */
[----:B------:R-:W-:Y:S04]  /*0a60*/  @!P0 STS [R4], R7 ;  /* 0x0000000704008388 */ /* 0x000fe80000000800 */
[----:B------:R-:W-:Y:S01]  /*0a70*/  BAR.SYNC.DEFER_BLOCKING 0x0 ;  /* 0x0000000000007b1d */ /* 0x000fe20000010000 */
[----:B------:R-:W-:-:S04]  /*0a80*/  LOP3.LUT P0, RZ, R9, 0xf, RZ, 0xc0, !PT ;  /* 0x0000000f09ff7812 */ /* 0x000fc8000780c0ff */
[----:B------:R-:W-:Y:S01]  /*0a90*/  ISETP.LT.AND P0, PT, R9, 0x10, !P0 ;  /* 0x000000100900780c */ /* 0x000fe20004701270 */
[----:B------:R-:W0:Y:S01]  /*0aa0*/  @!P1 LDS R6, [R9.X4] ;  /* 0x0000000009069984 */ /* 0x000e220000004800 */
[----:B------:R-:W-:-:S03]  /*0ab0*/  ISETP.NE.AND P1, PT, R12, RZ, PT ;  /* 0x000000ff0c00720c */ /* 0x000fc60003f25270 */
[----:B0-----:R-:W0:Y:S02]  /*0ac0*/  SHFL.BFLY PT, R3, R6, 0x8, 0x1f ;  /* 0x0d001f0006037f89 */ /* 0x001e2400000e0000 */
[----:B0-----:R-:W-:-:S05]  /*0ad0*/  FADD R3, R6, R3 ;  /* 0x0000000306037221 */ /* 0x001fca0000000000 */
[----:B------:R-:W0:Y:S02]  /*0ae0*/  SHFL.BFLY PT, R0, R3, 0x4, 0x1f ;  /* 0x0c801f0003007f89 */ /* 0x000e2400000e0000 */
[----:B0-----:R-:W-:-:S05]  /*0af0*/  FADD R0, R3, R0 ;  /* 0x0000000003007221 */ /* 0x001fca0000000000 */
[----:B------:R-:W0:Y:S02]  /*0b00*/  SHFL.BFLY PT, R5, R0, 0x2, 0x1f ;  /* 0x0c401f0000057f89 */ /* 0x000e2400000e0000 */
[----:B0-----:R-:W-:-:S05]  /*0b10*/  FADD R5, R0, R5 ;  /* 0x0000000500057221 */ /* 0x001fca0000000000 */
[----:B------:R-:W0:Y:S02]  /*0b20*/  SHFL.BFLY PT, R2, R5, 0x1, 0x1f ;  /* 0x0c201f0005027f89 */ /* 0x000e2400000e0000 */
[----:B0-----:R-:W-:-:S05]  /*0b30*/  FADD R2, R5, R2 ;  /* 0x0000000205027221 */ /* 0x001fca0000000000 */
[----:B------:R0:W-:Y:S04]  /*0b40*/  @P0 STS [R9.X4], R2 ;  /* 0x0000000209000388 */ /* 0x0001e80000004800 */
[----:B------:R-:W-:Y:S06]  /*0b50*/  BAR.SYNC.DEFER_BLOCKING 0x0 ;  /* 0x0000000000007b1d */ /* 0x000fec0000010000 */
[----:B------:R-:W-:Y:S05]  /*0b60*/  @P1 EXIT ;  /* 0x000000000000194d */ /* 0x000fea0003800000 */
[----:B0-----:R-:W0:Y:S01]  /*0b70*/  LDS R5, [RZ] ;  /* 0x00000000ff057984 */ /* 0x001e220000000800 */
[----:B------:R-:W-:Y:S01]  /*0b80*/  MOV R2, c[0x0][0x178] ;  /* 0x00005e0000027a02 */ /* 0x000fe20000000f00 */
[----:B------:R-:W-:-:S05]  /*0b90*/  IMAD.MOV.U32 R3, RZ, RZ, c[0x0][0x17c] ;  /* 0x00005f00ff037624 */ /* 0x000fca00078e00ff */
[----:B0-----:R-:W-:Y:S01]  /*0ba0*/  STG.E [R2.64], R5 ;  /* 0x0000000502007986 */ /* 0x001fe2000c101908 */
[----:B------:R-:W-:Y:S05]  /*0bb0*/  EXIT ;  /* 0x000000000000794d */ /* 0x000fea0003800000 */
.L_x_1:
[----:B------:R-:W-:-:S00]  /*0bc0*/  BRA `(.L_x_1) ;  /* 0xfffffff000007947 */ /* 0x000fc0000383ffff */
[----:B------:R-:W-:-:S00]  /*0bd0*/  NOP ;  /* 0x0000000000007918 */ /* 0x000fc00000000000 */
        /* <DEDUP_REMOVED lines=10> */
.L_x_2:


//--------------------- .nv.shared.triton_red_fused__to_copy_clone_gt_mean_mse_loss_mse_loss_backward_neg_where_2 --------------------------
	.section	.nv.shared.triton_red_fused__to_copy_clone_gt_mean_mse_loss_mse_loss_backward_neg_where_2,"aw",@nobits
	.sectionflags	@""
	.align	16
